//
// Generated by NVIDIA NVVM Compiler
//
// Compiler Build ID: CL-36424714
// Cuda compilation tools, release 13.0, V13.0.88
// Based on NVVM 20.0.0
//

.version 9.0
.target sm_100
.address_size 64

	// .globl	_Z21replicateStringKernelPcPKciii

.visible .entry _Z21replicateStringKernelPcPKciii(
	.param .u64 .ptr .align 1 _Z21replicateStringKernelPcPKciii_param_0,
	.param .u64 .ptr .align 1 _Z21replicateStringKernelPcPKciii_param_1,
	.param .u32 _Z21replicateStringKernelPcPKciii_param_2,
	.param .u32 _Z21replicateStringKernelPcPKciii_param_3,
	.param .u32 _Z21replicateStringKernelPcPKciii_param_4
)
{
	.reg .pred 	%p<2>;
	.reg .b16 	%rs<2>;
	.reg .b32 	%r<8>;
	.reg .b64 	%rd<9>;

	ld.param.u64 	%rd1, [_Z21replicateStringKernelPcPKciii_param_0];
	ld.param.u64 	%rd2, [_Z21replicateStringKernelPcPKciii_param_1];
	ld.param.u32 	%r2, [_Z21replicateStringKernelPcPKciii_param_2];
	ld.param.u32 	%r3, [_Z21replicateStringKernelPcPKciii_param_4];
	mov.u32 	%r4, %ctaid.x;
	mov.u32 	%r5, %ntid.x;
	mov.u32 	%r6, %tid.x;
	mad.lo.s32 	%r1, %r4, %r5, %r6;
	setp.ge.s32 	%p1, %r1, %r3;
	@%p1 bra 	$L__BB0_2;
	cvta.to.global.u64 	%rd3, %rd2;
	cvta.to.global.u64 	%rd4, %rd1;
	rem.s32 	%r7, %r1, %r2;
	cvt.s64.s32 	%rd5, %r7;
	add.s64 	%rd6, %rd3, %rd5;
	ld.global.u8 	%rs1, [%rd6];
	cvt.s64.s32 	%rd7, %r1;
	add.s64 	%rd8, %rd4, %rd7;
	st.global.u8 	[%rd8], %rs1;
$L__BB0_2:
	ret;

}


// ===== COMPILED SASS (sm_100) =====

	.target	sm_100

	.elftype	@"ET_EXEC"


//--------------------- .note.nv.tkinfo           --------------------------
	.section	.note.nv.tkinfo,"",@"SHT_NOTE"
	.sectionflags	@"SHF_NOTE_NV_TKINFO"
	.tkinfo
        /*0018*/ 	.word	0x00000002
        /*0030*/ 	.string	""
        /*0030*/ 	.string	"ptxas"
        /*0030*/ 	.string	"Cuda compilation tools, release 13.0, V13.0.88"
        /*0030*/ 	.string	"Build cuda_13.0.r13.0/compiler.36424714_0"
        /*0030*/ 	.string	"-arch sm_100 -m 64 "



//--------------------- .note.nv.cuinfo           --------------------------
	.section	.note.nv.cuinfo,"",@"SHT_NOTE"
	.sectionflags	@"SHF_NOTE_NV_CUINFO"
        /*0018*/ 	.short	0x0002
        /*001a*/ 	.short	0x0064
        /*001c*/ 	.short	0x0082
	.zero		2


//--------------------- .nv.info                  --------------------------
	.section	.nv.info,"",@"SHT_CUDA_INFO"
	.align	4


	//----- nvinfo : EIATTR_REGCOUNT
	.align		4
        /*0000*/ 	.byte	0x04, 0x2f
        /*0002*/ 	.short	(.L_1 - .L_0)
	.align		4
.L_0:
        /*0004*/ 	.word	index@(_Z21replicateStringKernelPcPKciii)
        /*0008*/ 	.word	0x0000000b


	//----- nvinfo : EIATTR_FRAME_SIZE
	.align		4
.L_1:
        /*000c*/ 	.byte	0x04, 0x11
        /*000e*/ 	.short	(.L_3 - .L_2)
	.align		4
.L_2:
        /*0010*/ 	.word	index@(_Z21replicateStringKernelPcPKciii)
        /*0014*/ 	.word	0x00000000


	//----- nvinfo : EIATTR_MIN_STACK_SIZE
	.align		4
.L_3:
        /*0018*/ 	.byte	0x04, 0x12
        /*001a*/ 	.short	(.L_5 - .L_4)
	.align		4
.L_4:
        /*001c*/ 	.word	index@(_Z21replicateStringKernelPcPKciii)
        /*0020*/ 	.word	0x00000000
.L_5:


//--------------------- .nv.compat                --------------------------
	.section	.nv.compat,"",@"SHT_CUDA_COMPAT_INFO"
	.align	4
        /*0000*/ 	.byte	0x02, 0x09, 0x00, 0x00, 0x02, 0x02, 0x01, 0x00, 0x02, 0x05, 0x05, 0x00, 0x03, 0x07, 0x01, 0x01
        /*0010*/ 	.byte	0x02, 0x03, 0x00, 0x00, 0x02, 0x06, 0x01, 0x00, 0x04, 0x0b, 0x08, 0x00, 0x09, 0x00, 0x00, 0x00
        /*0020*/ 	.byte	0x00, 0x00, 0x00, 0x00


//--------------------- .nv.info._Z21replicateStringKernelPcPKciii --------------------------
	.section	.nv.info._Z21replicateStringKernelPcPKciii,"",@"SHT_CUDA_INFO"
	.sectionflags	@""
	.align	4


	//----- nvinfo : EIATTR_CUDA_API_VERSION
	.align		4
        /*0000*/ 	.byte	0x04, 0x37
        /*0002*/ 	.short	(.L_7 - .L_6)
.L_6:
        /*0004*/ 	.word	0x00000082


	//----- nvinfo : EIATTR_KPARAM_INFO
	.align		4
.L_7:
        /*0008*/ 	.byte	0x04, 0x17
        /*000a*/ 	.short	(.L_9 - .L_8)
.L_8:
        /*000c*/ 	.word	0x00000000
        /*0010*/ 	.short	0x0004
        /*0012*/ 	.short	0x0018
        /*0014*/ 	.byte	0x00, 0xf0, 0x11, 0x00


	//----- nvinfo : EIATTR_KPARAM_INFO
	.align		4
.L_9:
        /*0018*/ 	.byte	0x04, 0x17
        /*001a*/ 	.short	(.L_11 - .L_10)
.L_10:
        /*001c*/ 	.word	0x00000000
        /*0020*/ 	.short	0x0003
        /*0022*/ 	.short	0x0014
        /*0024*/ 	.byte	0x00, 0xf0, 0x11, 0x00


	//----- nvinfo : EIATTR_KPARAM_INFO
	.align		4
.L_11:
        /*0028*/ 	.byte	0x04, 0x17
        /*002a*/ 	.short	(.L_13 - .L_12)
.L_12:
        /*002c*/ 	.word	0x00000000
        /*0030*/ 	.short	0x0002
        /*0032*/ 	.short	0x0010
        /*0034*/ 	.byte	0x00, 0xf0, 0x11, 0x00


	//----- nvinfo : EIATTR_KPARAM_INFO
	.align		4
.L_13:
        /*0038*/ 	.byte	0x04, 0x17
        /*003a*/ 	.short	(.L_15 - .L_14)
.L_14:
        /*003c*/ 	.word	0x00000000
        /*0040*/ 	.short	0x0001
        /*0042*/ 	.short	0x0008
        /*0044*/ 	.byte	0x00, 0xf5, 0x21, 0x00


	//----- nvinfo : EIATTR_KPARAM_INFO
	.align		4
.L_15:
        /*0048*/ 	.byte	0x04, 0x17
        /*004a*/ 	.short	(.L_17 - .L_16)
.L_16:
        /*004c*/ 	.word	0x00000000
        /*0050*/ 	.short	0x0000
        /*0052*/ 	.short	0x0000
        /*0054*/ 	.byte	0x00, 0xf5, 0x21, 0x00


	//----- nvinfo : EIATTR_SPARSE_MMA_MASK
	.align		4
.L_17:
        /*0058*/ 	.byte	0x03, 0x50
        /*005a*/ 	.short	0x0000


	//----- nvinfo : EIATTR_MAXREG_COUNT
	.align		4
        /*005c*/ 	.byte	0x03, 0x1b
        /*005e*/ 	.short	0x00ff


	//----- nvinfo : EIATTR_MERCURY_ISA_VERSION
	.align		4
        /*0060*/ 	.byte	0x03, 0x5f
        /*0062*/ 	.short	0x0101


	//----- nvinfo : EIATTR_VRC_CTA_INIT_COUNT
	.align		4
        /*0064*/ 	.byte	0x02, 0x4a
	.zero		1
	.zero		1


	//----- nvinfo : EIATTR_EXIT_INSTR_OFFSETS
	.align		4
        /*0068*/ 	.byte	0x04, 0x1c
        /*006a*/ 	.short	(.L_19 - .L_18)


	//   ....[0]....
.L_18:
        /*006c*/ 	.word	0x00000070


	//   ....[1]....
        /*0070*/ 	.word	0x00000280


	//----- nvinfo : EIATTR_CBANK_PARAM_SIZE
	.align		4
.L_19:
        /*0074*/ 	.byte	0x03, 0x19
        /*0076*/ 	.short	0x001c


	//----- nvinfo : EIATTR_PARAM_CBANK
	.align		4
        /*0078*/ 	.byte	0x04, 0x0a
        /*007a*/ 	.short	(.L_21 - .L_20)
	.align		4
.L_20:
        /*007c*/ 	.word	index@(.nv.constant0._Z21replicateStringKernelPcPKciii)
        /*0080*/ 	.short	0x0380
        /*0082*/ 	.short	0x001c


	//----- nvinfo : EIATTR_SW_WAR
	.align		4
.L_21:
        /*0084*/ 	.byte	0x04, 0x36
        /*0086*/ 	.short	(.L_23 - .L_22)
.L_22:
        /*0088*/ 	.word	0x00000008
.L_23:


//--------------------- .nv.callgraph             --------------------------
	.section	.nv.callgraph,"",@"SHT_CUDA_CALLGRAPH"
	.align	4
	.sectionentsize	8
	.align		4
        /*0000*/ 	.word	0x00000000
	.align		4
        /*0004*/ 	.word	0xffffffff
	.align		4
        /*0008*/ 	.word	0x00000000
	.align		4
        /*000c*/ 	.word	0xfffffffe
	.align		4
        /*0010*/ 	.word	0x00000000
	.align		4
        /*0014*/ 	.word	0xfffffffd
	.align		4
        /*0018*/ 	.word	0x00000000
	.align		4
        /*001c*/ 	.word	0xfffffffc


//--------------------- .text._Z21replicateStringKernelPcPKciii --------------------------
	.section	.text._Z21replicateStringKernelPcPKciii,"ax",@progbits
	.align	128
        .global         _Z21replicateStringKernelPcPKciii
        .type           _Z21replicateStringKernelPcPKciii,@function
        .size           _Z21replicateStringKernelPcPKciii,(.L_x_1 - _Z21replicateStringKernelPcPKciii)
        .other          _Z21replicateStringKernelPcPKciii,@"STO_CUDA_ENTRY STV_DEFAULT"
_Z21replicateStringKernelPcPKciii:
.text._Z21replicateStringKernelPcPKciii:
[----:B------:R-:W-:Y:S01]  /*0000*/  LDC R1, c[0x0][0x37c] ;  /* 0x0000df00ff017b82 */ /* 0x000fe20000000800 */
[----:B------:R-:W0:Y:S07]  /*0010*/  S2R R3, SR_TID.X ;  /* 0x0000000000037919 */ /* 0x000e2e0000002100 */
[----:B------:R-:W0:Y:S01]  /*0020*/  S2UR UR4, SR_CTAID.X ;  /* 0x00000000000479c3 */ /* 0x000e220000002500 */
[----:B------:R-:W1:Y:S07]  /*0030*/  LDCU UR5, c[0x0][0x398] ;  /* 0x00007300ff0577ac */ /* 0x000e6e0008000800 */
[----:B------:R-:W0:Y:S02]  /*0040*/  LDC R0, c[0x0][0x360] ;  /* 0x0000d800ff007b82 */ /* 0x000e240000000800 */
[----:B0-----:R-:W-:-:S05]  /*0050*/  IMAD R0, R0, UR4, R3 ;  /* 0x0000000400007c24 */ /* 0x001fca000f8e0203 */
[----:B-1----:R-:W-:-:S13]  /*0060*/  ISETP.GE.AND P0, PT, R0, UR5, PT ;  /* 0x0000000500007c0c */ /* 0x002fda000bf06270 */
[----:B------:R-:W-:Y:S05]  /*0070*/  @P0 EXIT ;  /* 0x000000000000094d */ /* 0x000fea0003800000 */
[----:B------:R-:W0:Y:S01]  /*0080*/  LDC R8, c[0x0][0x390] ;  /* 0x0000e400ff087b82 */ /* 0x000e220000000800 */
[----:B------:R-:W-:Y:S01]  /*0090*/  IABS R7, R0 ;  /* 0x0000000000077213 */ /* 0x000fe20000000000 */
[----:B------:R-:W1:Y:S01]  /*00a0*/  LDCU.128 UR8, c[0x0][0x380] ;  /* 0x00007000ff0877ac */ /* 0x000e620008000c00 */
[----:B------:R-:W-:Y:S01]  /*00b0*/  ISETP.GE.AND P2, PT, R0, RZ, PT ;  /* 0x000000ff0000720c */ /* 0x000fe20003f46270 */
[----:B------:R-:W2:Y:S01]  /*00c0*/  LDCU.64 UR4, c[0x0][0x358] ;  /* 0x00006b00ff0477ac */ /* 0x000ea20008000a00 */
[----:B0-----:R-:W-:-:S04]  /*00d0*/  IABS R6, R8 ;  /* 0x0000000800067213 */ /* 0x001fc80000000000 */
[----:B------:R-:W0:Y:S08]  /*00e0*/  I2F.RP R4, R6 ;  /* 0x0000000600047306 */ /* 0x000e300000209400 */
[----:B0-----:R-:W0:Y:S02]  /*00f0*/  MUFU.RCP R4, R4 ;  /* 0x0000000400047308 */ /* 0x001e240000001000 */
[----:B0-----:R-:W-:-:S06]  /*0100*/  VIADD R2, R4, 0xffffffe ;  /* 0x0ffffffe04027836 */ /* 0x001fcc0000000000 */
[----:B------:R0:W3:Y:S02]  /*0110*/  F2I.FTZ.U32.TRUNC.NTZ R3, R2 ;  /* 0x0000000200037305 */ /* 0x0000e4000021f000 */
[----:B0-----:R-:W-:Y:S02]  /*0120*/  IMAD.MOV.U32 R2, RZ, RZ, RZ ;  /* 0x000000ffff027224 */ /* 0x001fe400078e00ff */
[----:B---3--:R-:W-:-:S04]  /*0130*/  IMAD.MOV R5, RZ, RZ, -R3 ;  /* 0x000000ffff057224 */ /* 0x008fc800078e0a03 */
[----:B------:R-:W-:-:S04]  /*0140*/  IMAD R5, R5, R6, RZ ;  /* 0x0000000605057224 */ /* 0x000fc800078e02ff */
[----:B------:R-:W-:-:S04]  /*0150*/  IMAD.HI.U32 R3, R3, R5, R2 ;  /* 0x0000000503037227 */ /* 0x000fc800078e0002 */
[----:B------:R-:W-:-:S04]  /*0160*/  IMAD.MOV.U32 R5, RZ, RZ, R7 ;  /* 0x000000ffff057224 */ /* 0x000fc800078e0007 */
[----:B------:R-:W-:-:S04]  /*0170*/  IMAD.HI.U32 R3, R3, R5, RZ ;  /* 0x0000000503037227 */ /* 0x000fc800078e00ff */
[----:B------:R-:W-:-:S04]  /*0180*/  IMAD.MOV R3, RZ, RZ, -R3 ;  /* 0x000000ffff037224 */ /* 0x000fc800078e0a03 */
[----:B------:R-:W-:-:S05]  /*0190*/  IMAD R3, R6, R3, R5 ;  /* 0x0000000306037224 */ /* 0x000fca00078e0205 */
[----:B------:R-:W-:-:S13]  /*01a0*/  ISETP.GT.U32.AND P0, PT, R6, R3, PT ;  /* 0x000000030600720c */ /* 0x000fda0003f04070 */
[----:B------:R-:W-:Y:S01]  /*01b0*/  @!P0 IMAD.IADD R3, R3, 0x1, -R6 ;  /* 0x0000000103038824 */ /* 0x000fe200078e0a06 */
[----:B------:R-:W-:-:S04]  /*01c0*/  ISETP.NE.AND P0, PT, R8, RZ, PT ;  /* 0x000000ff0800720c */ /* 0x000fc80003f05270 */
[----:B------:R-:W-:-:S13]  /*01d0*/  ISETP.GT.U32.AND P1, PT, R6, R3, PT ;  /* 0x000000030600720c */ /* 0x000fda0003f24070 */
[----:B------:R-:W-:-:S04]  /*01e0*/  @!P1 IMAD.IADD R3, R3, 0x1, -R6 ;  /* 0x0000000103039824 */ /* 0x000fc800078e0a06 */
[----:B------:R-:W-:Y:S01]  /*01f0*/  @!P2 IMAD.MOV R3, RZ, RZ, -R3 ;  /* 0x000000ffff03a224 */ /* 0x000fe200078e0a03 */
[----:B------:R-:W-:-:S04]  /*0200*/  @!P0 LOP3.LUT R3, RZ, R8, RZ, 0x33, !PT ;  /* 0x00000008ff038212 */ /* 0x000fc800078e33ff */
[----:B-1----:R-:W-:Y:S02]  /*0210*/  IADD3 R2, P0, PT, R3, UR10, RZ ;  /* 0x0000000a03027c10 */ /* 0x002fe4000ff1e0ff */
[----:B------:R-:W-:-:S04]  /*0220*/  SHF.R.S32.HI R3, RZ, 0x1f, R3 ;  /* 0x0000001fff037819 */ /* 0x000fc80000011403 */
[----:B------:R-:W-:-:S06]  /*0230*/  IADD3.X R3, PT, PT, R3, UR11, RZ, P0, !PT ;  /* 0x0000000b03037c10 */ /* 0x000fcc00087fe4ff */
[----:B--2---:R-:W2:Y:S01]  /*0240*/  LDG.E.U8 R3, desc[UR4][R2.64] ;  /* 0x0000000402037981 */ /* 0x004ea2000c1e1100 */
[----:B------:R-:W-:-:S04]  /*0250*/  IADD3 R4, P0, PT, R0, UR8, RZ ;  /* 0x0000000800047c10 */ /* 0x000fc8000ff1e0ff */
[----:B------:R-:W-:-:S05]  /*0260*/  LEA.HI.X.SX32 R5, R0, UR9, 0x1, P0 ;  /* 0x0000000900057c11 */ /* 0x000fca00080f0eff */
[----:B--2---:R-:W-:Y:S01]  /*0270*/  STG.E.U8 desc[UR4][R4.64], R3 ;  /* 0x0000000304007986 */ /* 0x004fe2000c101104 */
[----:B------:R-:W-:Y:S05]  /*0280*/  EXIT ;  /* 0x000000000000794d */ /* 0x000fea0003800000 */
.L_x_0:
[----:B------:R-:W-:-:S00]  /*0290*/  BRA `(.L_x_0) ;  /* 0xfffffffc00fc7947 */ /* 0x000fc0000383ffff */
[----:B------:R-:W-:-:S00]  /*02a0*/  NOP ;  /* 0x0000000000007918 */ /* 0x000fc00000000000 */
        /* <DEDUP_REMOVED lines=13> */
.L_x_1:


//--------------------- .nv.shared.reserved.0     --------------------------
	.section	.nv.shared.reserved.0,"aw",@nobits
	.weak		__nv_reservedSMEM_offset_0_alias
	.size		__nv_reservedSMEM_offset_0_alias, 0, 64
	.other		__nv_reservedSMEM_offset_0_alias,@"STO_CUDA_RESERVED_SHARED STV_DEFAULT"
__nv_reservedSMEM_offset_0_alias:
	.zero		0
	.zero		64


//--------------------- .nv.constant0._Z21replicateStringKernelPcPKciii --------------------------
	.section	.nv.constant0._Z21replicateStringKernelPcPKciii,"a",@progbits
	.sectionflags	@""
	.align	4
.nv.constant0._Z21replicateStringKernelPcPKciii:
	.zero		924


//--------------------- SYMBOLS --------------------------

	.type		.nv.reservedSmem.offset0,@object
	.size		.nv.reservedSmem.offset0,0x4
